//
// Generated by NVIDIA NVVM Compiler
//
// Compiler Build ID: CL-36424714
// Cuda compilation tools, release 13.0, V13.0.88
// Based on NVVM 20.0.0
//

.version 9.0
.target sm_100
.address_size 64

	// .globl	testKernel

.visible .entry testKernel(
	.param .u64 .ptr .align 1 testKernel_param_0,
	.param .u64 .ptr .align 1 testKernel_param_1,
	.param .u32 testKernel_param_2
)
{
	.reg .pred 	%p<2>;
	.reg .b32 	%r<6>;
	.reg .b64 	%rd<9>;

	ld.param.u64 	%rd1, [testKernel_param_0];
	ld.param.u64 	%rd2, [testKernel_param_1];
	ld.param.u32 	%r2, [testKernel_param_2];
	mov.u32 	%r3, %tid.x;
	mov.u32 	%r4, %ntid.x;
	mov.u32 	%r5, %ctaid.x;
	mad.lo.s32 	%r1, %r4, %r5, %r3;
	setp.ge.s32 	%p1, %r1, %r2;
	@%p1 bra 	$L__BB0_2;
	cvta.to.global.u64 	%rd3, %rd1;
	cvta.to.global.u64 	%rd4, %rd2;
	mul.wide.s32 	%rd5, %r1, 8;
	add.s64 	%rd6, %rd3, %rd5;
	ld.global.u64 	%rd7, [%rd6];
	add.s64 	%rd8, %rd4, %rd5;
	st.global.u64 	[%rd8], %rd7;
$L__BB0_2:
	ret;

}


// ===== COMPILED SASS (sm_100) =====

	.target	sm_100

	.elftype	@"ET_EXEC"


//--------------------- .note.nv.tkinfo           --------------------------
	.section	.note.nv.tkinfo,"",@"SHT_NOTE"
	.sectionflags	@"SHF_NOTE_NV_TKINFO"
	.tkinfo
        /*0018*/ 	.word	0x00000002
        /*0030*/ 	.string	""
        /*0030*/ 	.string	"ptxas"
        /*0030*/ 	.string	"Cuda compilation tools, release 13.0, V13.0.88"
        /*0030*/ 	.string	"Build cuda_13.0.r13.0/compiler.36424714_0"
        /*0030*/ 	.string	"-arch sm_100 -m 64 "



//--------------------- .note.nv.cuinfo           --------------------------
	.section	.note.nv.cuinfo,"",@"SHT_NOTE"
	.sectionflags	@"SHF_NOTE_NV_CUINFO"
        /*0018*/ 	.short	0x0002
        /*001a*/ 	.short	0x0064
        /*001c*/ 	.short	0x0082
	.zero		2


//--------------------- .nv.info                  --------------------------
	.section	.nv.info,"",@"SHT_CUDA_INFO"
	.align	4


	//----- nvinfo : EIATTR_REGCOUNT
	.align		4
        /*0000*/ 	.byte	0x04, 0x2f
        /*0002*/ 	.short	(.L_1 - .L_0)
	.align		4
.L_0:
        /*0004*/ 	.word	index@(testKernel)
        /*0008*/ 	.word	0x0000000a


	//----- nvinfo : EIATTR_FRAME_SIZE
	.align		4
.L_1:
        /*000c*/ 	.byte	0x04, 0x11
        /*000e*/ 	.short	(.L_3 - .L_2)
	.align		4
.L_2:
        /*0010*/ 	.word	index@(testKernel)
        /*0014*/ 	.word	0x00000000


	//----- nvinfo : EIATTR_MIN_STACK_SIZE
	.align		4
.L_3:
        /*0018*/ 	.byte	0x04, 0x12
        /*001a*/ 	.short	(.L_5 - .L_4)
	.align		4
.L_4:
        /*001c*/ 	.word	index@(testKernel)
        /*0020*/ 	.word	0x00000000
.L_5:


//--------------------- .nv.compat                --------------------------
	.section	.nv.compat,"",@"SHT_CUDA_COMPAT_INFO"
	.align	4
        /*0000*/ 	.byte	0x02, 0x09, 0x00, 0x00, 0x02, 0x02, 0x01, 0x00, 0x02, 0x05, 0x05, 0x00, 0x03, 0x07, 0x01, 0x01
        /*0010*/ 	.byte	0x02, 0x03, 0x00, 0x00, 0x02, 0x06, 0x01, 0x00, 0x04, 0x0b, 0x08, 0x00, 0x09, 0x00, 0x00, 0x00
        /*0020*/ 	.byte	0x00, 0x00, 0x00, 0x00


//--------------------- .nv.info.testKernel       --------------------------
	.section	.nv.info.testKernel,"",@"SHT_CUDA_INFO"
	.sectionflags	@""
	.align	4


	//----- nvinfo : EIATTR_CUDA_API_VERSION
	.align		4
        /*0000*/ 	.byte	0x04, 0x37
        /*0002*/ 	.short	(.L_7 - .L_6)
.L_6:
        /*0004*/ 	.word	0x00000082


	//----- nvinfo : EIATTR_KPARAM_INFO
	.align		4
.L_7:
        /*0008*/ 	.byte	0x04, 0x17
        /*000a*/ 	.short	(.L_9 - .L_8)
.L_8:
        /*000c*/ 	.word	0x00000000
        /*0010*/ 	.short	0x0002
        /*0012*/ 	.short	0x0010
        /*0014*/ 	.byte	0x00, 0xf0, 0x11, 0x00


	//----- nvinfo : EIATTR_KPARAM_INFO
	.align		4
.L_9:
        /*0018*/ 	.byte	0x04, 0x17
        /*001a*/ 	.short	(.L_11 - .L_10)
.L_10:
        /*001c*/ 	.word	0x00000000
        /*0020*/ 	.short	0x0001
        /*0022*/ 	.short	0x0008
        /*0024*/ 	.byte	0x00, 0xf5, 0x21, 0x00


	//----- nvinfo : EIATTR_KPARAM_INFO
	.align		4
.L_11:
        /*0028*/ 	.byte	0x04, 0x17
        /*002a*/ 	.short	(.L_13 - .L_12)
.L_12:
        /*002c*/ 	.word	0x00000000
        /*0030*/ 	.short	0x0000
        /*0032*/ 	.short	0x0000
        /*0034*/ 	.byte	0x00, 0xf5, 0x21, 0x00


	//----- nvinfo : EIATTR_SPARSE_MMA_MASK
	.align		4
.L_13:
        /*0038*/ 	.byte	0x03, 0x50
        /*003a*/ 	.short	0x0000


	//----- nvinfo : EIATTR_MAXREG_COUNT
	.align		4
        /*003c*/ 	.byte	0x03, 0x1b
        /*003e*/ 	.short	0x00ff


	//----- nvinfo : EIATTR_MERCURY_ISA_VERSION
	.align		4
        /*0040*/ 	.byte	0x03, 0x5f
        /*0042*/ 	.short	0x0101


	//----- nvinfo : EIATTR_VRC_CTA_INIT_COUNT
	.align		4
        /*0044*/ 	.byte	0x02, 0x4a
	.zero		1
	.zero		1


	//----- nvinfo : EIATTR_EXIT_INSTR_OFFSETS
	.align		4
        /*0048*/ 	.byte	0x04, 0x1c
        /*004a*/ 	.short	(.L_15 - .L_14)


	//   ....[0]....
.L_14:
        /*004c*/ 	.word	0x00000070


	//   ....[1]....
        /*0050*/ 	.word	0x000000f0


	//----- nvinfo : EIATTR_CBANK_PARAM_SIZE
	.align		4
.L_15:
        /*0054*/ 	.byte	0x03, 0x19
        /*0056*/ 	.short	0x0014


	//----- nvinfo : EIATTR_PARAM_CBANK
	.align		4
        /*0058*/ 	.byte	0x04, 0x0a
        /*005a*/ 	.short	(.L_17 - .L_16)
	.align		4
.L_16:
        /*005c*/ 	.word	index@(.nv.constant0.testKernel)
        /*0060*/ 	.short	0x0380
        /*0062*/ 	.short	0x0014


	//----- nvinfo : EIATTR_SW_WAR
	.align		4
.L_17:
        /*0064*/ 	.byte	0x04, 0x36
        /*0066*/ 	.short	(.L_19 - .L_18)
.L_18:
        /*0068*/ 	.word	0x00000008
.L_19:


//--------------------- .nv.callgraph             --------------------------
	.section	.nv.callgraph,"",@"SHT_CUDA_CALLGRAPH"
	.align	4
	.sectionentsize	8
	.align		4
        /*0000*/ 	.word	0x00000000
	.align		4
        /*0004*/ 	.word	0xffffffff
	.align		4
        /*0008*/ 	.word	0x00000000
	.align		4
        /*000c*/ 	.word	0xfffffffe
	.align		4
        /*0010*/ 	.word	0x00000000
	.align		4
        /*0014*/ 	.word	0xfffffffd
	.align		4
        /*0018*/ 	.word	0x00000000
	.align		4
        /*001c*/ 	.word	0xfffffffc


//--------------------- .text.testKernel          --------------------------
	.section	.text.testKernel,"ax",@progbits
	.align	128
        .global         testKernel
        .type           testKernel,@function
        .size           testKernel,(.L_x_1 - testKernel)
        .other          testKernel,@"STO_CUDA_ENTRY STV_DEFAULT"
testKernel:
.text.testKernel:
[----:B------:R-:W-:Y:S01]  /*0000*/  LDC R1, c[0x0][0x37c] ;  /* 0x0000df00ff017b82 */ /* 0x000fe20000000800 */
[----:B------:R-:W0:Y:S01]  /*0010*/  S2R R7, SR_TID.X ;  /* 0x0000000000077919 */ /* 0x000e220000002100 */
[----:B------:R-:W0:Y:S01]  /*0020*/  LDCU UR4, c[0x0][0x360] ;  /* 0x00006c00ff0477ac */ /* 0x000e220008000800 */
[----:B------:R-:W0:Y:S01]  /*0030*/  S2R R0, SR_CTAID.X ;  /* 0x0000000000007919 */ /* 0x000e220000002500 */
[----:B------:R-:W1:Y:S01]  /*0040*/  LDCU UR5, c[0x0][0x390] ;  /* 0x00007200ff0577ac */ /* 0x000e620008000800 */
[----:B0-----:R-:W-:-:S05]  /*0050*/  IMAD R7, R0, UR4, R7 ;  /* 0x0000000400077c24 */ /* 0x001fca000f8e0207 */
[----:B-1----:R-:W-:-:S13]  /*0060*/  ISETP.GE.AND P0, PT, R7, UR5, PT ;  /* 0x0000000507007c0c */ /* 0x002fda000bf06270 */
[----:B------:R-:W-:Y:S05]  /*0070*/  @P0 EXIT ;  /* 0x000000000000094d */ /* 0x000fea0003800000 */
[----:B------:R-:W0:Y:S01]  /*0080*/  LDC.64 R2, c[0x0][0x380] ;  /* 0x0000e000ff027b82 */ /* 0x000e220000000a00 */
[----:B------:R-:W1:Y:S07]  /*0090*/  LDCU.64 UR4, c[0x0][0x358] ;  /* 0x00006b00ff0477ac */ /* 0x000e6e0008000a00 */
[----:B------:R-:W2:Y:S01]  /*00a0*/  LDC.64 R4, c[0x0][0x388] ;  /* 0x0000e200ff047b82 */ /* 0x000ea20000000a00 */
[----:B0-----:R-:W-:-:S06]  /*00b0*/  IMAD.WIDE R2, R7, 0x8, R2 ;  /* 0x0000000807027825 */ /* 0x001fcc00078e0202 */
[----:B-1----:R-:W3:Y:S01]  /*00c0*/  LDG.E.64 R2, desc[UR4][R2.64] ;  /* 0x0000000402027981 */ /* 0x002ee2000c1e1b00 */
[----:B--2---:R-:W-:-:S05]  /*00d0*/  IMAD.WIDE R4, R7, 0x8, R4 ;  /* 0x0000000807047825 */ /* 0x004fca00078e0204 */
[----:B---3--:R-:W-:Y:S01]  /*00e0*/  STG.E.64 desc[UR4][R4.64], R2 ;  /* 0x0000000204007986 */ /* 0x008fe2000c101b04 */
[----:B------:R-:W-:Y:S05]  /*00f0*/  EXIT ;  /* 0x000000000000794d */ /* 0x000fea0003800000 */
.L_x_0:
[----:B------:R-:W-:-:S00]  /*0100*/  BRA `(.L_x_0) ;  /* 0xfffffffc00fc7947 */ /* 0x000fc0000383ffff */
[----:B------:R-:W-:-:S00]  /*0110*/  NOP ;  /* 0x0000000000007918 */ /* 0x000fc00000000000 */
        /* <DEDUP_REMOVED lines=14> */
.L_x_1:


//--------------------- .nv.shared.reserved.0     --------------------------
	.section	.nv.shared.reserved.0,"aw",@nobits
	.weak		__nv_reservedSMEM_offset_0_alias
	.size		__nv_reservedSMEM_offset_0_alias, 0, 64
	.other		__nv_reservedSMEM_offset_0_alias,@"STO_CUDA_RESERVED_SHARED STV_DEFAULT"
__nv_reservedSMEM_offset_0_alias:
	.zero		0
	.zero		64


//--------------------- .nv.constant0.testKernel  --------------------------
	.section	.nv.constant0.testKernel,"a",@progbits
	.sectionflags	@""
	.align	4
.nv.constant0.testKernel:
	.zero		916


//--------------------- SYMBOLS --------------------------

	.type		.nv.reservedSmem.offset0,@object
	.size		.nv.reservedSmem.offset0,0x4
